//
// Generated by NVIDIA NVVM Compiler
//
// Compiler Build ID: CL-36424714
// Cuda compilation tools, release 13.0, V13.0.88
// Based on NVVM 20.0.0
//

.version 9.0
.target sm_100
.address_size 64

	// .globl	_Z22mul_stress_kernel_fp16P7__half2if

.visible .entry _Z22mul_stress_kernel_fp16P7__half2if(
	.param .u64 .ptr .align 1 _Z22mul_stress_kernel_fp16P7__half2if_param_0,
	.param .u32 _Z22mul_stress_kernel_fp16P7__half2if_param_1,
	.param .f32 _Z22mul_stress_kernel_fp16P7__half2if_param_2
)
{
	.reg .pred 	%p<3>;
	.reg .b32 	%r<269>;
	.reg .b32 	%f<13>;
	.reg .b64 	%rd<5>;

	ld.param.u64 	%rd1, [_Z22mul_stress_kernel_fp16P7__half2if_param_0];
	ld.param.u32 	%r29, [_Z22mul_stress_kernel_fp16P7__half2if_param_1];
	ld.param.f32 	%f1, [_Z22mul_stress_kernel_fp16P7__half2if_param_2];
	mov.u32 	%r30, %ctaid.x;
	mov.u32 	%r31, %ntid.x;
	mov.u32 	%r32, %tid.x;
	mad.lo.s32 	%r1, %r30, %r31, %r32;
	setp.ge.s32 	%p1, %r1, %r29;
	@%p1 bra 	$L__BB0_4;
	// begin inline asm
	{.reg .f16 low;
  cvt.rn.f16.f32 low, %f1;
  mov.b32 %r33, {low,low};}

	// end inline asm
	cvt.rn.f32.s32 	%f11, %r1;
	fma.rn.f32 	%f3, %f11, 0f38D1B717, 0f3F800000;
	// begin inline asm
	{.reg .f16 low;
  cvt.rn.f16.f32 low, %f3;
  mov.b32 %r267, {low,low};}

	// end inline asm
	add.f32 	%f4, %f3, 0f3A83126F;
	// begin inline asm
	{.reg .f16 low;
  cvt.rn.f16.f32 low, %f4;
  mov.b32 %r266, {low,low};}

	// end inline asm
	add.f32 	%f5, %f3, 0f3B03126F;
	// begin inline asm
	{.reg .f16 low;
  cvt.rn.f16.f32 low, %f5;
  mov.b32 %r265, {low,low};}

	// end inline asm
	add.f32 	%f6, %f3, 0f3B449BA6;
	// begin inline asm
	{.reg .f16 low;
  cvt.rn.f16.f32 low, %f6;
  mov.b32 %r264, {low,low};}

	// end inline asm
	add.f32 	%f7, %f3, 0f3B83126F;
	// begin inline asm
	{.reg .f16 low;
  cvt.rn.f16.f32 low, %f7;
  mov.b32 %r263, {low,low};}

	// end inline asm
	add.f32 	%f8, %f3, 0f3BA3D70B;
	// begin inline asm
	{.reg .f16 low;
  cvt.rn.f16.f32 low, %f8;
  mov.b32 %r262, {low,low};}

	// end inline asm
	add.f32 	%f9, %f3, 0f3BC49BA6;
	// begin inline asm
	{.reg .f16 low;
  cvt.rn.f16.f32 low, %f9;
  mov.b32 %r261, {low,low};}

	// end inline asm
	add.f32 	%f10, %f3, 0f3BE56042;
	// begin inline asm
	{.reg .f16 low;
  cvt.rn.f16.f32 low, %f10;
  mov.b32 %r260, {low,low};}

	// end inline asm
	mov.b32 	%r268, 0;
$L__BB0_2:
	// begin inline asm
	{mul.f16x2 %r43,%r267,%r33;
}
	// end inline asm
	// begin inline asm
	{mul.f16x2 %r46,%r266,%r33;
}
	// end inline asm
	// begin inline asm
	{mul.f16x2 %r49,%r265,%r33;
}
	// end inline asm
	// begin inline asm
	{mul.f16x2 %r52,%r264,%r33;
}
	// end inline asm
	// begin inline asm
	{mul.f16x2 %r55,%r263,%r33;
}
	// end inline asm
	// begin inline asm
	{mul.f16x2 %r58,%r262,%r33;
}
	// end inline asm
	// begin inline asm
	{mul.f16x2 %r61,%r261,%r33;
}
	// end inline asm
	// begin inline asm
	{mul.f16x2 %r64,%r260,%r33;
}
	// end inline asm
	// begin inline asm
	{mul.f16x2 %r67,%r43,%r33;
}
	// end inline asm
	// begin inline asm
	{mul.f16x2 %r70,%r46,%r33;
}
	// end inline asm
	// begin inline asm
	{mul.f16x2 %r73,%r49,%r33;
}
	// end inline asm
	// begin inline asm
	{mul.f16x2 %r76,%r52,%r33;
}
	// end inline asm
	// begin inline asm
	{mul.f16x2 %r79,%r55,%r33;
}
	// end inline asm
	// begin inline asm
	{mul.f16x2 %r82,%r58,%r33;
}
	// end inline asm
	// begin inline asm
	{mul.f16x2 %r85,%r61,%r33;
}
	// end inline asm
	// begin inline asm
	{mul.f16x2 %r88,%r64,%r33;
}
	// end inline asm
	// begin inline asm
	{mul.f16x2 %r91,%r67,%r33;
}
	// end inline asm
	// begin inline asm
	{mul.f16x2 %r94,%r70,%r33;
}
	// end inline asm
	// begin inline asm
	{mul.f16x2 %r97,%r73,%r33;
}
	// end inline asm
	// begin inline asm
	{mul.f16x2 %r100,%r76,%r33;
}
	// end inline asm
	// begin inline asm
	{mul.f16x2 %r103,%r79,%r33;
}
	// end inline asm
	// begin inline asm
	{mul.f16x2 %r106,%r82,%r33;
}
	// end inline asm
	// begin inline asm
	{mul.f16x2 %r109,%r85,%r33;
}
	// end inline asm
	// begin inline asm
	{mul.f16x2 %r112,%r88,%r33;
}
	// end inline asm
	// begin inline asm
	{mul.f16x2 %r115,%r91,%r33;
}
	// end inline asm
	// begin inline asm
	{mul.f16x2 %r118,%r94,%r33;
}
	// end inline asm
	// begin inline asm
	{mul.f16x2 %r121,%r97,%r33;
}
	// end inline asm
	// begin inline asm
	{mul.f16x2 %r124,%r100,%r33;
}
	// end inline asm
	// begin inline asm
	{mul.f16x2 %r127,%r103,%r33;
}
	// end inline asm
	// begin inline asm
	{mul.f16x2 %r130,%r106,%r33;
}
	// end inline asm
	// begin inline asm
	{mul.f16x2 %r133,%r109,%r33;
}
	// end inline asm
	// begin inline asm
	{mul.f16x2 %r136,%r112,%r33;
}
	// end inline asm
	// begin inline asm
	{mul.f16x2 %r139,%r115,%r33;
}
	// end inline asm
	// begin inline asm
	{mul.f16x2 %r142,%r118,%r33;
}
	// end inline asm
	// begin inline asm
	{mul.f16x2 %r145,%r121,%r33;
}
	// end inline asm
	// begin inline asm
	{mul.f16x2 %r148,%r124,%r33;
}
	// end inline asm
	// begin inline asm
	{mul.f16x2 %r151,%r127,%r33;
}
	// end inline asm
	// begin inline asm
	{mul.f16x2 %r154,%r130,%r33;
}
	// end inline asm
	// begin inline asm
	{mul.f16x2 %r157,%r133,%r33;
}
	// end inline asm
	// begin inline asm
	{mul.f16x2 %r160,%r136,%r33;
}
	// end inline asm
	// begin inline asm
	{mul.f16x2 %r163,%r139,%r33;
}
	// end inline asm
	// begin inline asm
	{mul.f16x2 %r166,%r142,%r33;
}
	// end inline asm
	// begin inline asm
	{mul.f16x2 %r169,%r145,%r33;
}
	// end inline asm
	// begin inline asm
	{mul.f16x2 %r172,%r148,%r33;
}
	// end inline asm
	// begin inline asm
	{mul.f16x2 %r175,%r151,%r33;
}
	// end inline asm
	// begin inline asm
	{mul.f16x2 %r178,%r154,%r33;
}
	// end inline asm
	// begin inline asm
	{mul.f16x2 %r181,%r157,%r33;
}
	// end inline asm
	// begin inline asm
	{mul.f16x2 %r184,%r160,%r33;
}
	// end inline asm
	// begin inline asm
	{mul.f16x2 %r187,%r163,%r33;
}
	// end inline asm
	// begin inline asm
	{mul.f16x2 %r190,%r166,%r33;
}
	// end inline asm
	// begin inline asm
	{mul.f16x2 %r193,%r169,%r33;
}
	// end inline asm
	// begin inline asm
	{mul.f16x2 %r196,%r172,%r33;
}
	// end inline asm
	// begin inline asm
	{mul.f16x2 %r199,%r175,%r33;
}
	// end inline asm
	// begin inline asm
	{mul.f16x2 %r202,%r178,%r33;
}
	// end inline asm
	// begin inline asm
	{mul.f16x2 %r205,%r181,%r33;
}
	// end inline asm
	// begin inline asm
	{mul.f16x2 %r208,%r184,%r33;
}
	// end inline asm
	// begin inline asm
	{mul.f16x2 %r267,%r187,%r33;
}
	// end inline asm
	// begin inline asm
	{mul.f16x2 %r266,%r190,%r33;
}
	// end inline asm
	// begin inline asm
	{mul.f16x2 %r265,%r193,%r33;
}
	// end inline asm
	// begin inline asm
	{mul.f16x2 %r264,%r196,%r33;
}
	// end inline asm
	// begin inline asm
	{mul.f16x2 %r263,%r199,%r33;
}
	// end inline asm
	// begin inline asm
	{mul.f16x2 %r262,%r202,%r33;
}
	// end inline asm
	// begin inline asm
	{mul.f16x2 %r261,%r205,%r33;
}
	// end inline asm
	// begin inline asm
	{mul.f16x2 %r260,%r208,%r33;
}
	// end inline asm
	add.s32 	%r268, %r268, 8;
	setp.ne.s32 	%p2, %r268, 1000;
	@%p2 bra 	$L__BB0_2;
	mov.f32 	%f12, 0f00000000;
	// begin inline asm
	{.reg .f16 low;
  cvt.rn.f16.f32 low, %f12;
  mov.b32 %r235, {low,low};}

	// end inline asm
	// begin inline asm
	{add.f16x2 %r236,%r235,%r267;
}
	// end inline asm
	// begin inline asm
	{add.f16x2 %r239,%r236,%r266;
}
	// end inline asm
	// begin inline asm
	{add.f16x2 %r242,%r239,%r265;
}
	// end inline asm
	// begin inline asm
	{add.f16x2 %r245,%r242,%r264;
}
	// end inline asm
	// begin inline asm
	{add.f16x2 %r248,%r245,%r263;
}
	// end inline asm
	// begin inline asm
	{add.f16x2 %r251,%r248,%r262;
}
	// end inline asm
	// begin inline asm
	{add.f16x2 %r254,%r251,%r261;
}
	// end inline asm
	// begin inline asm
	{add.f16x2 %r257,%r254,%r260;
}
	// end inline asm
	cvta.to.global.u64 	%rd2, %rd1;
	mul.wide.s32 	%rd3, %r1, 4;
	add.s64 	%rd4, %rd2, %rd3;
	st.global.u32 	[%rd4], %r257;
$L__BB0_4:
	ret;

}


// ===== COMPILED SASS (sm_100) =====

	.target	sm_100

	.elftype	@"ET_EXEC"


//--------------------- .note.nv.tkinfo           --------------------------
	.section	.note.nv.tkinfo,"",@"SHT_NOTE"
	.sectionflags	@"SHF_NOTE_NV_TKINFO"
	.tkinfo
        /*0018*/ 	.word	0x00000002
        /*0030*/ 	.string	""
        /*0030*/ 	.string	"ptxas"
        /*0030*/ 	.string	"Cuda compilation tools, release 13.0, V13.0.88"
        /*0030*/ 	.string	"Build cuda_13.0.r13.0/compiler.36424714_0"
        /*0030*/ 	.string	"-arch sm_100 -m 64 "



//--------------------- .note.nv.cuinfo           --------------------------
	.section	.note.nv.cuinfo,"",@"SHT_NOTE"
	.sectionflags	@"SHF_NOTE_NV_CUINFO"
        /*0018*/ 	.short	0x0002
        /*001a*/ 	.short	0x0064
        /*001c*/ 	.short	0x0082
	.zero		2


//--------------------- .nv.info                  --------------------------
	.section	.nv.info,"",@"SHT_CUDA_INFO"
	.align	4


	//----- nvinfo : EIATTR_REGCOUNT
	.align		4
        /*0000*/ 	.byte	0x04, 0x2f
        /*0002*/ 	.short	(.L_1 - .L_0)
	.align		4
.L_0:
        /*0004*/ 	.word	index@(_Z22mul_stress_kernel_fp16P7__half2if)
        /*0008*/ 	.word	0x00000014


	//----- nvinfo : EIATTR_FRAME_SIZE
	.align		4
.L_1:
        /*000c*/ 	.byte	0x04, 0x11
        /*000e*/ 	.short	(.L_3 - .L_2)
	.align		4
.L_2:
        /*0010*/ 	.word	index@(_Z22mul_stress_kernel_fp16P7__half2if)
        /*0014*/ 	.word	0x00000000


	//----- nvinfo : EIATTR_MIN_STACK_SIZE
	.align		4
.L_3:
        /*0018*/ 	.byte	0x04, 0x12
        /*001a*/ 	.short	(.L_5 - .L_4)
	.align		4
.L_4:
        /*001c*/ 	.word	index@(_Z22mul_stress_kernel_fp16P7__half2if)
        /*0020*/ 	.word	0x00000000
.L_5:


//--------------------- .nv.compat                --------------------------
	.section	.nv.compat,"",@"SHT_CUDA_COMPAT_INFO"
	.align	4
        /*0000*/ 	.byte	0x02, 0x09, 0x00, 0x00, 0x02, 0x02, 0x01, 0x00, 0x02, 0x05, 0x05, 0x00, 0x03, 0x07, 0x01, 0x01
        /*0010*/ 	.byte	0x02, 0x03, 0x00, 0x00, 0x02, 0x06, 0x01, 0x00, 0x04, 0x0b, 0x08, 0x00, 0x09, 0x00, 0x00, 0x00
        /*0020*/ 	.byte	0x00, 0x00, 0x00, 0x00


//--------------------- .nv.info._Z22mul_stress_kernel_fp16P7__half2if --------------------------
	.section	.nv.info._Z22mul_stress_kernel_fp16P7__half2if,"",@"SHT_CUDA_INFO"
	.sectionflags	@""
	.align	4


	//----- nvinfo : EIATTR_CUDA_API_VERSION
	.align		4
        /*0000*/ 	.byte	0x04, 0x37
        /*0002*/ 	.short	(.L_7 - .L_6)
.L_6:
        /*0004*/ 	.word	0x00000082


	//----- nvinfo : EIATTR_KPARAM_INFO
	.align		4
.L_7:
        /*0008*/ 	.byte	0x04, 0x17
        /*000a*/ 	.short	(.L_9 - .L_8)
.L_8:
        /*000c*/ 	.word	0x00000000
        /*0010*/ 	.short	0x0002
        /*0012*/ 	.short	0x000c
        /*0014*/ 	.byte	0x00, 0xf0, 0x11, 0x00


	//----- nvinfo : EIATTR_KPARAM_INFO
	.align		4
.L_9:
        /*0018*/ 	.byte	0x04, 0x17
        /*001a*/ 	.short	(.L_11 - .L_10)
.L_10:
        /*001c*/ 	.word	0x00000000
        /*0020*/ 	.short	0x0001
        /*0022*/ 	.short	0x0008
        /*0024*/ 	.byte	0x00, 0xf0, 0x11, 0x00


	//----- nvinfo : EIATTR_KPARAM_INFO
	.align		4
.L_11:
        /*0028*/ 	.byte	0x04, 0x17
        /*002a*/ 	.short	(.L_13 - .L_12)
.L_12:
        /*002c*/ 	.word	0x00000000
        /*0030*/ 	.short	0x0000
        /*0032*/ 	.short	0x0000
        /*0034*/ 	.byte	0x00, 0xf5, 0x21, 0x00


	//----- nvinfo : EIATTR_SPARSE_MMA_MASK
	.align		4
.L_13:
        /*0038*/ 	.byte	0x03, 0x50
        /*003a*/ 	.short	0x0000


	//----- nvinfo : EIATTR_MAXREG_COUNT
	.align		4
        /*003c*/ 	.byte	0x03, 0x1b
        /*003e*/ 	.short	0x00ff


	//----- nvinfo : EIATTR_MERCURY_ISA_VERSION
	.align		4
        /*0040*/ 	.byte	0x03, 0x5f
        /*0042*/ 	.short	0x0101


	//----- nvinfo : EIATTR_VRC_CTA_INIT_COUNT
	.align		4
        /*0044*/ 	.byte	0x02, 0x4a
	.zero		1
	.zero		1


	//----- nvinfo : EIATTR_EXIT_INSTR_OFFSETS
	.align		4
        /*0048*/ 	.byte	0x04, 0x1c
        /*004a*/ 	.short	(.L_15 - .L_14)


	//   ....[0]....
.L_14:
        /*004c*/ 	.word	0x00000070


	//   ....[1]....
        /*0050*/ 	.word	0x00000730


	//----- nvinfo : EIATTR_CBANK_PARAM_SIZE
	.align		4
.L_15:
        /*0054*/ 	.byte	0x03, 0x19
        /*0056*/ 	.short	0x0010


	//----- nvinfo : EIATTR_PARAM_CBANK
	.align		4
        /*0058*/ 	.byte	0x04, 0x0a
        /*005a*/ 	.short	(.L_17 - .L_16)
	.align		4
.L_16:
        /*005c*/ 	.word	index@(.nv.constant0._Z22mul_stress_kernel_fp16P7__half2if)
        /*0060*/ 	.short	0x0380
        /*0062*/ 	.short	0x0010


	//----- nvinfo : EIATTR_SW_WAR
	.align		4
.L_17:
        /*0064*/ 	.byte	0x04, 0x36
        /*0066*/ 	.short	(.L_19 - .L_18)
.L_18:
        /*0068*/ 	.word	0x00000008
.L_19:


//--------------------- .nv.callgraph             --------------------------
	.section	.nv.callgraph,"",@"SHT_CUDA_CALLGRAPH"
	.align	4
	.sectionentsize	8
	.align		4
        /*0000*/ 	.word	0x00000000
	.align		4
        /*0004*/ 	.word	0xffffffff
	.align		4
        /*0008*/ 	.word	0x00000000
	.align		4
        /*000c*/ 	.word	0xfffffffe
	.align		4
        /*0010*/ 	.word	0x00000000
	.align		4
        /*0014*/ 	.word	0xfffffffd
	.align		4
        /*0018*/ 	.word	0x00000000
	.align		4
        /*001c*/ 	.word	0xfffffffc


//--------------------- .text._Z22mul_stress_kernel_fp16P7__half2if --------------------------
	.section	.text._Z22mul_stress_kernel_fp16P7__half2if,"ax",@progbits
	.align	128
        .global         _Z22mul_stress_kernel_fp16P7__half2if
        .type           _Z22mul_stress_kernel_fp16P7__half2if,@function
        .size           _Z22mul_stress_kernel_fp16P7__half2if,(.L_x_2 - _Z22mul_stress_kernel_fp16P7__half2if)
        .other          _Z22mul_stress_kernel_fp16P7__half2if,@"STO_CUDA_ENTRY STV_DEFAULT"
_Z22mul_stress_kernel_fp16P7__half2if:
.text._Z22mul_stress_kernel_fp16P7__half2if:
[----:B------:R-:W-:Y:S01]  /*0000*/  LDC R1, c[0x0][0x37c] ;  /* 0x0000df00ff017b82 */ /* 0x000fe20000000800 */
[----:B------:R-:W0:Y:S07]  /*0010*/  S2R R3, SR_TID.X ;  /* 0x0000000000037919 */ /* 0x000e2e0000002100 */
[----:B------:R-:W0:Y:S01]  /*0020*/  S2UR UR4, SR_CTAID.X ;  /* 0x00000000000479c3 */ /* 0x000e220000002500 */
[----:B------:R-:W1:Y:S07]  /*0030*/  LDCU UR5, c[0x0][0x388] ;  /* 0x00007100ff0577ac */ /* 0x000e6e0008000800 */
[----:B------:R-:W0:Y:S02]  /*0040*/  LDC R0, c[0x0][0x360] ;  /* 0x0000d800ff007b82 */ /* 0x000e240000000800 */
[----:B0-----:R-:W-:-:S05]  /*0050*/  IMAD R0, R0, UR4, R3 ;  /* 0x0000000400007c24 */ /* 0x001fca000f8e0203 */
[----:B-1----:R-:W-:-:S13]  /*0060*/  ISETP.GE.AND P0, PT, R0, UR5, PT ;  /* 0x0000000500007c0c */ /* 0x002fda000bf06270 */
[----:B------:R-:W-:Y:S05]  /*0070*/  @P0 EXIT ;  /* 0x000000000000094d */ /* 0x000fea0003800000 */
[----:B------:R-:W-:Y:S01]  /*0080*/  HFMA2 R3, -RZ, RZ, 0.60205078125, -0.443115234375 ;  /* 0x38d1b717ff037431 */ /* 0x000fe200000001ff */
[----:B------:R-:W-:Y:S01]  /*0090*/  I2FP.F32.S32 R2, R0 ;  /* 0x0000000000027245 */ /* 0x000fe20000201400 */
[----:B------:R-:W0:Y:S01]  /*00a0*/  LDCU UR4, c[0x0][0x38c] ;  /* 0x00007180ff0477ac */ /* 0x000e220008000800 */
[----:B------:R-:W1:Y:S03]  /*00b0*/  LDCU.64 UR6, c[0x0][0x358] ;  /* 0x00006b00ff0677ac */ /* 0x000e660008000a00 */
[----:B------:R-:W-:-:S04]  /*00c0*/  FFMA R2, R2, R3, 1 ;  /* 0x3f80000002027423 */ /* 0x000fc80000000003 */
[C---:B------:R-:W-:Y:S01]  /*00d0*/  FADD R4, R2.reuse, 0.0020000000949949026108 ;  /* 0x3b03126f02047421 */ /* 0x040fe20000000000 */
[C---:B------:R-:W-:Y:S01]  /*00e0*/  FADD R9, R2.reuse, 0.0060000000521540641785 ;  /* 0x3bc49ba602097421 */ /* 0x040fe20000000000 */
[C---:B------:R-:W-:Y:S01]  /*00f0*/  FADD R3, R2.reuse, 0.0010000000474974513054 ;  /* 0x3a83126f02037421 */ /* 0x040fe20000000000 */
[C---:B------:R-:W-:Y:S01]  /*0100*/  FADD R6, R2.reuse, 0.0040000001899898052216 ;  /* 0x3b83126f02067421 */ /* 0x040fe20000000000 */
[C---:B------:R-:W-:Y:S01]  /*0110*/  FADD R8, R2.reuse, 0.0050000003539025783539 ;  /* 0x3ba3d70b02087421 */ /* 0x040fe20000000000 */
[----:B------:R-:W-:Y:S01]  /*0120*/  F2FP.F16.F32.PACK_AB R5, RZ, R4 ;  /* 0x00000004ff05723e */ /* 0x000fe200000000ff */
[C---:B------:R-:W-:Y:S01]  /*0130*/  FADD R4, R2.reuse, 0.0030000000260770320892 ;  /* 0x3b449ba602047421 */ /* 0x040fe20000000000 */
[----:B------:R-:W-:Y:S01]  /*0140*/  FADD R10, R2, 0.0070000002160668373108 ;  /* 0x3be56042020a7421 */ /* 0x000fe20000000000 */
[----:B------:R-:W-:Y:S02]  /*0150*/  F2FP.F16.F32.PACK_AB R13, RZ, R9 ;  /* 0x00000009ff0d723e */ /* 0x000fe400000000ff */
[----:B------:R-:W-:-:S02]  /*0160*/  F2FP.F16.F32.PACK_AB R3, RZ, R3 ;  /* 0x00000003ff03723e */ /* 0x000fc400000000ff */
[----:B------:R-:W-:Y:S02]  /*0170*/  F2FP.F16.F32.PACK_AB R7, RZ, R4 ;  /* 0x00000004ff07723e */ /* 0x000fe400000000ff */
[----:B------:R-:W-:Y:S02]  /*0180*/  F2FP.F16.F32.PACK_AB R11, RZ, R6 ;  /* 0x00000006ff0b723e */ /* 0x000fe400000000ff */
[----:B------:R-:W-:Y:S02]  /*0190*/  F2FP.F16.F32.PACK_AB R15, RZ, R8 ;  /* 0x00000008ff0f723e */ /* 0x000fe400000000ff */
[----:B------:R-:W-:Y:S02]  /*01a0*/  F2FP.F16.F32.PACK_AB R9, RZ, R10 ;  /* 0x0000000aff09723e */ /* 0x000fe400000000ff */
[----:B0-----:R-:W-:Y:S01]  /*01b0*/  F2FP.F16.F32.PACK_AB R2, R2, UR4 ;  /* 0x0000000402027c3e */ /* 0x001fe200080000ff */
[----:B------:R-:W-:Y:S01]  /*01c0*/  UMOV UR4, URZ ;  /* 0x000000ff00047c82 */ /* 0x000fe20008000000 */
[----:B------:R-:W-:-:S02]  /*01d0*/  PRMT R3, R3, 0x5410, R3 ;  /* 0x0000541003037816 */ /* 0x000fc40000000003 */
[----:B------:R-:W-:Y:S02]  /*01e0*/  PRMT R5, R5, 0x5410, R5 ;  /* 0x0000541005057816 */ /* 0x000fe40000000005 */
[----:B------:R-:W-:Y:S02]  /*01f0*/  PRMT R7, R7, 0x5410, R7 ;  /* 0x0000541007077816 */ /* 0x000fe40000000007 */
[----:B------:R-:W-:Y:S02]  /*0200*/  PRMT R11, R11, 0x5410, R11 ;  /* 0x000054100b0b7816 */ /* 0x000fe4000000000b */
[----:B------:R-:W-:Y:S02]  /*0210*/  PRMT R15, R15, 0x5410, R15 ;  /* 0x000054100f0f7816 */ /* 0x000fe4000000000f */
[----:B------:R-:W-:Y:S02]  /*0220*/  PRMT R13, R13, 0x5410, R13 ;  /* 0x000054100d0d7816 */ /* 0x000fe4000000000d */
[----:B------:R-:W-:-:S02]  /*0230*/  PRMT R9, R9, 0x5410, R9 ;  /* 0x0000541009097816 */ /* 0x000fc40000000009 */
[----:B-1----:R-:W-:-:S07]  /*0240*/  PRMT R17, R2, 0x7632, R2 ;  /* 0x0000763202117816 */ /* 0x002fce0000000002 */
.L_x_0:
[-C--:B------:R-:W-:Y:S01]  /*0250*/  HMUL2 R17, R17, R2.reuse.H0_H0 ;  /* 0x2000000211117232 */ /* 0x080fe20000000000 */
[----:B------:R-:W-:Y:S01]  /*0260*/  UIADD3 UR4, UPT, UPT, UR4, 0x8, URZ ;  /* 0x0000000804047890 */ /* 0x000fe2000fffe0ff */
[-C--:B------:R-:W-:Y:S02]  /*0270*/  HMUL2 R3, R3, R2.reuse.H0_H0 ;  /* 0x2000000203037232 */ /* 0x080fe40000000000 */
[-C--:B------:R-:W-:Y:S01]  /*0280*/  HMUL2 R5, R5, R2.reuse.H0_H0 ;  /* 0x2000000205057232 */ /* 0x080fe20000000000 */
[----:B------:R-:W-:Y:S01]  /*0290*/  UISETP.NE.AND UP0, UPT, UR4, 0x3e8, UPT ;  /* 0x000003e80400788c */ /* 0x000fe2000bf05270 */
[-C--:B------:R-:W-:Y:S02]  /*02a0*/  HMUL2 R7, R7, R2.reuse.H0_H0 ;  /* 0x2000000207077232 */ /* 0x080fe40000000000 */
[-C--:B------:R-:W-:Y:S02]  /*02b0*/  HMUL2 R11, R11, R2.reuse.H0_H0 ;  /* 0x200000020b0b7232 */ /* 0x080fe40000000000 */
[----:B------:R-:W-:-:S02]  /*02c0*/  HMUL2 R15, R15, R2.H0_H0 ;  /* 0x200000020f0f7232 */ /* 0x000fc40000000000 */
[-C--:B------:R-:W-:Y:S02]  /*02d0*/  HMUL2 R13, R13, R2.reuse.H0_H0 ;  /* 0x200000020d0d7232 */ /* 0x080fe40000000000 */
[-C--:B------:R-:W-:Y:S02]  /*02e0*/  HMUL2 R9, R9, R2.reuse.H0_H0 ;  /* 0x2000000209097232 */ /* 0x080fe40000000000 */
[-C--:B------:R-:W-:Y:S02]  /*02f0*/  HMUL2 R17, R17, R2.reuse.H0_H0 ;  /* 0x2000000211117232 */ /* 0x080fe40000000000 */
        /* <DEDUP_REMOVED lines=54> */
[----:B------:R-:W-:Y:S01]  /*0660*/  HMUL2 R9, R9, R2.H0_H0 ;  /* 0x2000000209097232 */ /* 0x000fe20000000000 */
[----:B------:R-:W-:Y:S06]  /*0670*/  BRA.U UP0, `(.L_x_0) ;  /* 0xfffffff900f47547 */ /* 0x000fec000b83ffff */
[----:B------:R-:W-:Y:S02]  /*0680*/  HADD2 R2, R17, RZ.H0_H0 ;  /* 0x200000ff11027230 */ /* 0x000fe40000000000 */
[----:B------:R-:W0:Y:S02]  /*0690*/  LDC.64 R16, c[0x0][0x380] ;  /* 0x0000e000ff107b82 */ /* 0x000e240000000a00 */
[----:B------:R-:W-:-:S04]  /*06a0*/  HFMA2 R2, R2, 1, 1, R3 ;  /* 0x3c003c0002027831 */ /* 0x000fc80000000003 */
[----:B------:R-:W-:-:S04]  /*06b0*/  HADD2 R2, R2, R5 ;  /* 0x0000000502027230 */ /* 0x000fc80000000000 */
[----:B------:R-:W-:Y:S02]  /*06c0*/  HFMA2 R2, R2, 1, 1, R7 ;  /* 0x3c003c0002027831 */ /* 0x000fe40000000007 */
[----:B0-----:R-:W-:-:S04]  /*06d0*/  IMAD.WIDE R16, R0, 0x4, R16 ;  /* 0x0000000400107825 */ /* 0x001fc800078e0210 */
[----:B------:R-:W-:-:S04]  /*06e0*/  HADD2 R2, R2, R11 ;  /* 0x0000000b02027230 */ /* 0x000fc80000000000 */
[----:B------:R-:W-:-:S04]  /*06f0*/  HFMA2 R2, R2, 1, 1, R15 ;  /* 0x3c003c0002027831 */ /* 0x000fc8000000000f */
[----:B------:R-:W-:-:S04]  /*0700*/  HADD2 R2, R2, R13 ;  /* 0x0000000d02027230 */ /* 0x000fc80000000000 */
[----:B------:R-:W-:-:S05]  /*0710*/  HFMA2 R9, R2, 1, 1, R9 ;  /* 0x3c003c0002097831 */ /* 0x000fca0000000009 */
[----:B------:R-:W-:Y:S01]  /*0720*/  STG.E desc[UR6][R16.64], R9 ;  /* 0x0000000910007986 */ /* 0x000fe2000c101906 */
[----:B------:R-:W-:Y:S05]  /*0730*/  EXIT ;  /* 0x000000000000794d */ /* 0x000fea0003800000 */
.L_x_1:
[----:B------:R-:W-:-:S00]  /*0740*/  BRA `(.L_x_1) ;  /* 0xfffffffc00fc7947 */ /* 0x000fc0000383ffff */
[----:B------:R-:W-:-:S00]  /*0750*/  NOP ;  /* 0x0000000000007918 */ /* 0x000fc00000000000 */
        /* <DEDUP_REMOVED lines=10> */
.L_x_2:


//--------------------- .nv.shared.reserved.0     --------------------------
	.section	.nv.shared.reserved.0,"aw",@nobits
	.weak		__nv_reservedSMEM_offset_0_alias
	.size		__nv_reservedSMEM_offset_0_alias, 0, 64
	.other		__nv_reservedSMEM_offset_0_alias,@"STO_CUDA_RESERVED_SHARED STV_DEFAULT"
__nv_reservedSMEM_offset_0_alias:
	.zero		0
	.zero		64


//--------------------- .nv.constant0._Z22mul_stress_kernel_fp16P7__half2if --------------------------
	.section	.nv.constant0._Z22mul_stress_kernel_fp16P7__half2if,"a",@progbits
	.sectionflags	@""
	.align	4
.nv.constant0._Z22mul_stress_kernel_fp16P7__half2if:
	.zero		912


//--------------------- SYMBOLS --------------------------

	.type		.nv.reservedSmem.offset0,@object
	.size		.nv.reservedSmem.offset0,0x4
